	.headerflags	@"EF_CUDA_TEXMODE_UNIFIED EF_CUDA_64BIT_ADDRESS EF_CUDA_ACCELERATORS EF_CUDA_SM90 EF_CUDA_VIRTUAL_SM(EF_CUDA_SM90)"
	.elftype	@"ET_EXEC"


//--------------------- .nv.info                  --------------------------
	.section	.nv.info,"",@"SHT_CUDA_INFO"
	.align	4


	//----- nvinfo : EIATTR_REGCOUNT
	.align		4
        /*0000*/ 	.byte	0x04, 0x2f
        /*0002*/ 	.short	(.L_3 - .L_2)
	.align		4
.L_2:
        /*0004*/ 	.word	index@(triton_poi_fused__native_batch_norm_legit_no_training_cat_relu_57)
        /*0008*/ 	.word	0x0000001c


	//----- nvinfo : EIATTR_MIN_STACK_SIZE
	.align		4
.L_3:
        /*000c*/ 	.byte	0x04, 0x12
        /*000e*/ 	.short	(.L_5 - .L_4)
	.align		4
.L_4:
        /*0010*/ 	.word	index@(triton_poi_fused__native_batch_norm_legit_no_training_cat_relu_57)
        /*0014*/ 	.word	0x00000000


	//----- nvinfo : EIATTR_FRAME_SIZE
	.align		4
.L_5:
        /*0018*/ 	.byte	0x04, 0x11
        /*001a*/ 	.short	(.L_7 - .L_6)
	.align		4
.L_6:
        /*001c*/ 	.word	index@(triton_poi_fused__native_batch_norm_legit_no_training_cat_relu_57)
        /*0020*/ 	.word	0x00000000


	//----- nvinfo : EIATTR_MIN_STACK_SIZE
	.align		4
.L_7:
        /*0024*/ 	.byte	0x04, 0x12
        /*0026*/ 	.short	(.L_9 - .L_8)
	.align		4
.L_8:
        /*0028*/ 	.word	index@(triton_poi_fused__native_batch_norm_legit_no_training_cat_relu_57)
        /*002c*/ 	.word	0x00000000
.L_9:


//--------------------- .nv.info.triton_poi_fused__native_batch_norm_legit_no_training_cat_relu_57 --------------------------
	.section	.nv.info.triton_poi_fused__native_batch_norm_legit_no_training_cat_relu_57,"",@"SHT_CUDA_INFO"
	.sectionflags	@""
	.align	4


	//----- nvinfo : EIATTR_CUDA_API_VERSION
	.align		4
        /*0000*/ 	.byte	0x04, 0x37
        /*0002*/ 	.short	(.L_11 - .L_10)
.L_10:
        /*0004*/ 	.word	0x0000007c


	//----- nvinfo : EIATTR_KPARAM_INFO
	.align		4
.L_11:
        /*0008*/ 	.byte	0x04, 0x17
        /*000a*/ 	.short	(.L_13 - .L_12)
.L_12:
        /*000c*/ 	.word	0x00000000
        /*0010*/ 	.short	0x0008
        /*0012*/ 	.short	0x0040
        /*0014*/ 	.byte	0x00, 0xf0, 0x11, 0x00


	//----- nvinfo : EIATTR_KPARAM_INFO
	.align		4
.L_13:
        /*0018*/ 	.byte	0x04, 0x17
        /*001a*/ 	.short	(.L_15 - .L_14)
.L_14:
        /*001c*/ 	.word	0x00000000
        /*0020*/ 	.short	0x0007
        /*0022*/ 	.short	0x0038
        /*0024*/ 	.byte	0x00, 0xf4, 0x21, 0x00


	//----- nvinfo : EIATTR_KPARAM_INFO
	.align		4
.L_15:
        /*0028*/ 	.byte	0x04, 0x17
        /*002a*/ 	.short	(.L_17 - .L_16)
.L_16:
        /*002c*/ 	.word	0x00000000
        /*0030*/ 	.short	0x0006
        /*0032*/ 	.short	0x0030
        /*0034*/ 	.byte	0x00, 0xf4, 0x21, 0x00


	//----- nvinfo : EIATTR_KPARAM_INFO
	.align		4
.L_17:
        /*0038*/ 	.byte	0x04, 0x17
        /*003a*/ 	.short	(.L_19 - .L_18)
.L_18:
        /*003c*/ 	.word	0x00000000
        /*0040*/ 	.short	0x0005
        /*0042*/ 	.short	0x0028
        /*0044*/ 	.byte	0x00, 0xf4, 0x21, 0x00


	//----- nvinfo : EIATTR_KPARAM_INFO
	.align		4
.L_19:
        /*0048*/ 	.byte	0x04, 0x17
        /*004a*/ 	.short	(.L_21 - .L_20)
.L_20:
        /*004c*/ 	.word	0x00000000
        /*0050*/ 	.short	0x0004
        /*0052*/ 	.short	0x0020
        /*0054*/ 	.byte	0x00, 0xf4, 0x21, 0x00


	//----- nvinfo : EIATTR_KPARAM_INFO
	.align		4
.L_21:
        /*0058*/ 	.byte	0x04, 0x17
        /*005a*/ 	.short	(.L_23 - .L_22)
.L_22:
        /*005c*/ 	.word	0x00000000
        /*0060*/ 	.short	0x0003
        /*0062*/ 	.short	0x0018
        /*0064*/ 	.byte	0x00, 0xf4, 0x21, 0x00


	//----- nvinfo : EIATTR_KPARAM_INFO
	.align		4
.L_23:
        /*0068*/ 	.byte	0x04, 0x17
        /*006a*/ 	.short	(.L_25 - .L_24)
.L_24:
        /*006c*/ 	.word	0x00000000
        /*0070*/ 	.short	0x0002
        /*0072*/ 	.short	0x0010
        /*0074*/ 	.byte	0x00, 0xf4, 0x21, 0x00


	//----- nvinfo : EIATTR_KPARAM_INFO
	.align		4
.L_25:
        /*0078*/ 	.byte	0x04, 0x17
        /*007a*/ 	.short	(.L_27 - .L_26)
.L_26:
        /*007c*/ 	.word	0x00000000
        /*0080*/ 	.short	0x0001
        /*0082*/ 	.short	0x0008
        /*0084*/ 	.byte	0x00, 0xf4, 0x21, 0x00


	//----- nvinfo : EIATTR_KPARAM_INFO
	.align		4
.L_27:
        /*0088*/ 	.byte	0x04, 0x17
        /*008a*/ 	.short	(.L_29 - .L_28)
.L_28:
        /*008c*/ 	.word	0x00000000
        /*0090*/ 	.short	0x0000
        /*0092*/ 	.short	0x0000
        /*0094*/ 	.byte	0x00, 0xf4, 0x21, 0x00


	//----- nvinfo : EIATTR_SPARSE_MMA_MASK
	.align		4
.L_29:
        /*0098*/ 	.byte	0x03, 0x50
        /*009a*/ 	.short	0x0000


	//----- nvinfo : EIATTR_MAXREG_COUNT
	.align		4
        /*009c*/ 	.byte	0x03, 0x1b
        /*009e*/ 	.short	0x00ff


	//----- nvinfo : EIATTR_EXIT_INSTR_OFFSETS
	.align		4
        /*00a0*/ 	.byte	0x04, 0x1c
        /*00a2*/ 	.short	(.L_31 - .L_30)


	//   ....[0]....
.L_30:
        /*00a4*/ 	.word	0x00000680


	//   ....[1]....
        /*00a8*/ 	.word	0x000006a0


	//----- nvinfo : EIATTR_REQNTID
	.align		4
.L_31:
        /*00ac*/ 	.byte	0x04, 0x10
        /*00ae*/ 	.short	(.L_33 - .L_32)
.L_32:
        /*00b0*/ 	.word	0x00000080
        /*00b4*/ 	.word	0x00000001
        /*00b8*/ 	.word	0x00000001


	//----- nvinfo : EIATTR_CBANK_PARAM_SIZE
	.align		4
.L_33:
        /*00bc*/ 	.byte	0x03, 0x19
        /*00be*/ 	.short	0x0044


	//----- nvinfo : EIATTR_PARAM_CBANK
	.align		4
        /*00c0*/ 	.byte	0x04, 0x0a
        /*00c2*/ 	.short	(.L_35 - .L_34)
	.align		4
.L_34:
        /*00c4*/ 	.word	index@(.nv.constant0.triton_poi_fused__native_batch_norm_legit_no_training_cat_relu_57)
        /*00c8*/ 	.short	0x0210
        /*00ca*/ 	.short	0x0044


	//----- nvinfo : EIATTR_SW_WAR
	.align		4
.L_35:
        /*00cc*/ 	.byte	0x04, 0x36
        /*00ce*/ 	.short	(.L_37 - .L_36)
.L_36:
        /*00d0*/ 	.word	0x00000008
.L_37:


//--------------------- .nv.callgraph             --------------------------
	.section	.nv.callgraph,"",@"SHT_CUDA_CALLGRAPH"
	.align	4
	.sectionentsize	8
	.align		4
        /*0000*/ 	.word	0x00000000
	.align		4
        /*0004*/ 	.word	0xffffffff
	.align		4
        /*0008*/ 	.word	0x00000000
	.align		4
        /*000c*/ 	.word	0xfffffffe
	.align		4
        /*0010*/ 	.word	0x00000000
	.align		4
        /*0014*/ 	.word	0xfffffffd
	.align		4
        /*0018*/ 	.word	0x00000000
	.align		4
        /*001c*/ 	.word	0xfffffffc


//--------------------- .nv.constant4             --------------------------
	.section	.nv.constant4,"a",@progbits
	.align	8
	.align		8
.nv.constant4:
        /*0000*/ 	.dword	_$_str
	.align		8
        /*0008*/ 	.dword	_$_str_$_2


//--------------------- .text.triton_poi_fused__native_batch_norm_legit_no_training_cat_relu_57 --------------------------
	.section	.text.triton_poi_fused__native_batch_norm_legit_no_training_cat_relu_57,"ax",@progbits
	.align	128
        .global         triton_poi_fused__native_batch_norm_legit_no_training_cat_relu_57
        .type           triton_poi_fused__native_batch_norm_legit_no_training_cat_relu_57,@function
        .size           triton_poi_fused__native_batch_norm_legit_no_training_cat_relu_57,(.L_x_1 - triton_poi_fused__native_batch_norm_legit_no_training_cat_relu_57)
        .other          triton_poi_fused__native_batch_norm_legit_no_training_cat_relu_57,@"STO_CUDA_ENTRY STV_DEFAULT"
triton_poi_fused__native_batch_norm_legit_no_training_cat_relu_57:
.text.triton_poi_fused__native_batch_norm_legit_no_training_cat_relu_57:
[----:B------:R-:W0:Y:S01]  /*0000*/  LDC R1, c[0x0][0x28] ;  /* 0x00000a00ff017b82 */ /* 0x000e220000000800 */
[----:B------:R-:W1:Y:S07]  /*0010*/  S2R R0, SR_TID.X ;  /* 0x0000000000007919 */ /* 0x000e6e0000002100 */
[----:B------:R-:W2:Y:S01]  /*0020*/  LDC.64 R4, c[0x0][0x228] ;  /* 0x00008a00ff047b82 */ /* 0x000ea20000000a00 */
[----:B------:R-:W-:Y:S01]  /*0030*/  IMAD.MOV.U32 R6, RZ, RZ, RZ ;  /* 0x000000ffff067224 */ /* 0x000fe200078e00ff */
[----:B------:R-:W-:Y:S01]  /*0040*/  ULDC.64 UR4, c[0x0][0x208] ;  /* 0x0000820000047ab9 */ /* 0x000fe20000000a00 */
[----:B------:R-:W3:Y:S01]  /*0050*/  S2R R3, SR_CTAID.X ;  /* 0x0000000000037919 */ /* 0x000ee20000002500 */
[----:B------:R-:W-:Y:S01]  /*0060*/  IMAD.MOV.U32 R10, RZ, RZ, RZ ;  /* 0x000000ffff0a7224 */ /* 0x000fe200078e00ff */
[----:B------:R-:W-:-:S03]  /*0070*/  ULDC.64 UR6, c[0x0][0x218] ;  /* 0x0000860000067ab9 */ /* 0x000fc60000000a00 */
[----:B------:R-:W4:Y:S01]  /*0080*/  LDC.64 R14, c[0x0][0x220] ;  /* 0x00008800ff0e7b82 */ /* 0x000f220000000a00 */
[----:B-1----:R-:W-:-:S05]  /*0090*/  IMAD.SHL.U32 R0, R0, 0x2, RZ ;  /* 0x0000000200007824 */ /* 0x002fca00078e00ff */
[----:B------:R-:W-:-:S05]  /*00a0*/  LOP3.LUT R0, R0, 0xfe, RZ, 0xc0, !PT ;  /* 0x000000fe00007812 */ /* 0x000fca00078ec0ff */
[----:B---3--:R-:W-:-:S05]  /*00b0*/  IMAD R0, R3, 0x100, R0 ;  /* 0x0000010003007824 */ /* 0x008fca00078e0200 */
[----:B------:R-:W-:Y:S02]  /*00c0*/  SHF.R.S32.HI R3, RZ, 0x1f, R0 ;  /* 0x0000001fff037819 */ /* 0x000fe40000011400 */
[----:B------:R-:W-:Y:S02]  /*00d0*/  ISETP.GE.AND P0, PT, R0, 0x2c00, PT ;  /* 0x00002c000000780c */ /* 0x000fe40003f06270 */
[----:B------:R-:W-:-:S04]  /*00e0*/  LEA.HI R3, R3, R0, RZ, 0x2 ;  /* 0x0000000003037211 */ /* 0x000fc800078f10ff */
[----:B------:R-:W-:-:S05]  /*00f0*/  SHF.R.S32.HI R11, RZ, 0x2, R3 ;  /* 0x00000002ff0b7819 */ /* 0x000fca0000011403 */
[----:B------:R-:W-:-:S05]  /*0100*/  IMAD.HI R2, R11, 0x2e8ba2e9, RZ ;  /* 0x2e8ba2e90b027827 */ /* 0x000fca00078e02ff */
[----:B------:R-:W-:-:S04]  /*0110*/  SHF.R.U32.HI R7, RZ, 0x1f, R2 ;  /* 0x0000001fff077819 */ /* 0x000fc80000011602 */
[----:B------:R-:W-:-:S05]  /*0120*/  LEA.HI.SX32 R2, R2, R7, 0x19 ;  /* 0x0000000702027211 */ /* 0x000fca00078fcaff */
[----:B------:R-:W-:-:S04]  /*0130*/  IMAD R11, R2, -0x2c0, R11 ;  /* 0xfffffd40020b7824 */ /* 0x000fc800078e020b */
[----:B--2---:R-:W-:-:S05]  /*0140*/  IMAD.WIDE R4, R11, 0x4, R4 ;  /* 0x000000040b047825 */ /* 0x004fca00078e0204 */
[----:B------:R-:W2:Y:S01]  /*0150*/  @!P0 LDG.E.EL R6, desc[UR4][R4.64] ;  /* 0x0000000404068981 */ /* 0x000ea2000c2e1900 */
[----:B------:R-:W-:-:S03]  /*0160*/  IMAD.HI R2, R0, 0x2e8ba2e9, RZ ;  /* 0x2e8ba2e900027827 */ /* 0x000fc600078e02ff */
[----:B------:R1:W3:Y:S01]  /*0170*/  @!P0 LDG.E.EL R10, desc[UR4][R4.64] ;  /* 0x00000004040a8981 */ /* 0x0002e2000c2e1900 */
[----:B------:R-:W-:Y:S01]  /*0180*/  LOP3.LUT R7, R3, 0xfffffffc, RZ, 0xc0, !PT ;  /* 0xfffffffc03077812 */ /* 0x000fe200078ec0ff */
[----:B------:R-:W-:Y:S01]  /*0190*/  IMAD.SHL.U32 R8, R11, 0x4, RZ ;  /* 0x000000040b087824 */ /* 0x000fe200078e00ff */
[----:B------:R-:W-:Y:S02]  /*01a0*/  SHF.R.U32.HI R9, RZ, 0x1f, R2 ;  /* 0x0000001fff097819 */ /* 0x000fe40000011602 */
[----:B------:R-:W-:Y:S02]  /*01b0*/  IADD3 R7, R0, -R7, RZ ;  /* 0x8000000700077210 */ /* 0x000fe40007ffe0ff */
[----:B------:R-:W-:Y:S02]  /*01c0*/  LEA.HI.SX32 R17, R2, R9, 0x17 ;  /* 0x0000000902117211 */ /* 0x000fe400078fbaff */
[----:B------:R-:W5:Y:S03]  /*01d0*/  LDC.64 R2, c[0x0][0x210] ;  /* 0x00008400ff027b82 */ /* 0x000f660000000a00 */
[----:B------:R-:W-:-:S02]  /*01e0*/  IMAD.SHL.U32 R9, R17, 0x80, RZ ;  /* 0x0000008011097824 */ /* 0x000fc400078e00ff */
[----:B-1----:R-:W-:-:S03]  /*01f0*/  IMAD R4, R17, -0xb00, R0 ;  /* 0xfffff50011047824 */ /* 0x002fc600078e0200 */
[--C-:B------:R-:W-:Y:S01]  /*0200*/  IADD3 R18, P1, P2, R8, R7, R9.reuse ;  /* 0x0000000708127210 */ /* 0x100fe20007a3e009 */
[----:B------:R-:W-:Y:S01]  /*0210*/  IMAD R25, R17, 0xa80, R4 ;  /* 0x00000a8011197824 */ /* 0x000fe200078e0204 */
[----:B------:R-:W-:Y:S02]  /*0220*/  SHF.R.S32.HI R13, RZ, 0x1f, R9 ;  /* 0x0000001fff0d7819 */ /* 0x000fe40000011409 */
[----:B------:R-:W-:Y:S02]  /*0230*/  CS2R R4, SRZ ;  /* 0x0000000000047805 */ /* 0x000fe4000001ff00 */
[----:B------:R-:W-:Y:S02]  /*0240*/  SHF.R.S32.HI R8, RZ, 0x1f, R8 ;  /* 0x0000001fff087819 */ /* 0x000fe40000011408 */
[----:B------:R-:W-:Y:S02]  /*0250*/  SHF.R.S32.HI R7, RZ, 0x1f, R7 ;  /* 0x0000001fff077819 */ /* 0x000fe40000011407 */
[----:B------:R-:W-:-:S02]  /*0260*/  LEA R16, P3, R18, UR6, 0x2 ;  /* 0x0000000612107c11 */ /* 0x000fc4000f8610ff */
[----:B------:R-:W-:Y:S02]  /*0270*/  IADD3.X R7, R8, R7, R13, P1, P2 ;  /* 0x0000000708077210 */ /* 0x000fe40000fe440d */
[----:B------:R-:W1:Y:S01]  /*0280*/  LDC.64 R12, c[0x0][0x230] ;  /* 0x00008c00ff0c7b82 */ /* 0x000e620000000a00 */
[C---:B------:R-:W-:Y:S02]  /*0290*/  ISETP.GE.AND P2, PT, R11.reuse, 0x2a0, PT ;  /* 0x000002a00b00780c */ /* 0x040fe40003f46270 */
[----:B------:R-:W-:Y:S01]  /*02a0*/  ISETP.GT.AND P1, PT, R11, 0x29f, !P0 ;  /* 0x0000029f0b00780c */ /* 0x000fe20004724270 */
[----:B-----5:R-:W-:Y:S01]  /*02b0*/  IMAD.WIDE R24, R25, 0x4, R2 ;  /* 0x0000000419187825 */ /* 0x020fe200078e0202 */
[----:B------:R-:W-:Y:S02]  /*02c0*/  ISETP.LT.AND P4, PT, R0, 0x2c00, !P2 ;  /* 0x00002c000000780c */ /* 0x000fe40005781270 */
[----:B------:R-:W-:Y:S02]  /*02d0*/  CS2R R2, SRZ ;  /* 0x0000000000027805 */ /* 0x000fe4000001ff00 */
[----:B------:R-:W-:Y:S01]  /*02e0*/  LEA.HI.X R17, R18, UR7, R7, 0x2, P3 ;  /* 0x0000000712117c11 */ /* 0x000fe200098f1407 */
[----:B------:R-:W5:Y:S01]  /*02f0*/  LDC.64 R8, c[0x0][0x238] ;  /* 0x00008e00ff087b82 */ /* 0x000f620000000a00 */
[----:B------:R-:W-:Y:S01]  /*0300*/  HFMA2.MMA R7, -RZ, RZ, 0, 0 ;  /* 0x00000000ff077435 */ /* 0x000fe200000001ff */
[----:B----4-:R-:W-:Y:S01]  /*0310*/  IMAD.WIDE R22, R11, 0x4, R14 ;  /* 0x000000040b167825 */ /* 0x010fe200078e020e */
[----:B------:R-:W-:-:S03]  /*0320*/  CS2R R14, SRZ ;  /* 0x00000000000e7805 */ /* 0x000fc6000001ff00 */
[----:B------:R-:W4:Y:S04]  /*0330*/  @P1 LDG.E.64 R4, desc[UR4][R16.64+-0x2a00] ;  /* 0xffd6000410041981 */ /* 0x000f28000c1e1b00 */
[----:B------:R-:W4:Y:S01]  /*0340*/  @P4 LDG.E.64 R2, desc[UR4][R24.64] ;  /* 0x0000000418024981 */ /* 0x000f22000c1e1b00 */
[----:B------:R-:W-:-:S03]  /*0350*/  IMAD.MOV.U32 R20, RZ, RZ, RZ ;  /* 0x000000ffff147224 */ /* 0x000fc600078e00ff */
[----:B------:R-:W4:Y:S01]  /*0360*/  @!P0 LDG.E.EL R7, desc[UR4][R22.64] ;  /* 0x0000000416078981 */ /* 0x000f22000c2e1900 */
[----:B-1----:R-:W-:-:S03]  /*0370*/  IMAD.WIDE R12, R11, 0x4, R12 ;  /* 0x000000040b0c7825 */ /* 0x002fc600078e020c */
[----:B------:R-:W4:Y:S01]  /*0380*/  @!P0 LDG.E.EL R14, desc[UR4][R22.64] ;  /* 0x00000004160e8981 */ /* 0x000f22000c2e1900 */
[----:B------:R-:W-:Y:S02]  /*0390*/  IMAD.MOV.U32 R18, RZ, RZ, RZ ;  /* 0x000000ffff127224 */ /* 0x000fe400078e00ff */
[----:B-----5:R-:W-:Y:S01]  /*03a0*/  IMAD.WIDE R8, R11, 0x4, R8 ;  /* 0x000000040b087825 */ /* 0x020fe200078e0208 */
[----:B------:R-:W-:Y:S01]  /*03b0*/  MOV R11, RZ ;  /* 0x000000ff000b7202 */ /* 0x000fe20000000f00 */
[----:B------:R-:W5:Y:S04]  /*03c0*/  @!P0 LDG.E.EL R20, desc[UR4][R12.64] ;  /* 0x000000040c148981 */ /* 0x000f68000c2e1900 */
[----:B------:R1:W5:Y:S04]  /*03d0*/  @!P0 LDG.E.EL R18, desc[UR4][R12.64] ;  /* 0x000000040c128981 */ /* 0x000368000c2e1900 */
[----:B------:R-:W5:Y:S04]  /*03e0*/  @!P0 LDG.E.EL R15, desc[UR4][R8.64] ;  /* 0x00000004080f8981 */ /* 0x000f68000c2e1900 */
[----:B------:R1:W5:Y:S01]  /*03f0*/  @!P0 LDG.E.EL R11, desc[UR4][R8.64] ;  /* 0x00000004080b8981 */ /* 0x000362000c2e1900 */
[----:B------:R-:W-:Y:S01]  /*0400*/  IMAD.MOV.U32 R21, RZ, RZ, 0x3e800000 ;  /* 0x3e800000ff157424 */ /* 0x000fe200078e00ff */
[----:B-1----:R-:W1:Y:S08]  /*0410*/  LDC.64 R12, c[0x0][0x240] ;  /* 0x00009000ff0c7b82 */ /* 0x002e700000000a00 */
[----:B0-----:R-:W0:Y:S01]  /*0420*/  LDC.64 R8, c[0x0][0x248] ;  /* 0x00009200ff087b82 */ /* 0x001e220000000a00 */
[----:B-1----:R-:W-:-:S04]  /*0430*/  IMAD.WIDE R12, R0, 0x4, R12 ;  /* 0x00000004000c7825 */ /* 0x002fc800078e020c */
[----:B0-----:R-:W-:-:S04]  /*0440*/  IMAD.WIDE R8, R0, 0x4, R8 ;  /* 0x0000000400087825 */ /* 0x001fc800078e0208 */
[----:B--2---:R-:W-:-:S04]  /*0450*/  FADD R6, R6, 9.9999997473787516356e-06 ;  /* 0x3727c5ac06067421 */ /* 0x004fc80000000000 */
[----:B------:R-:W0:Y:S01]  /*0460*/  MUFU.SQRT R16, R6 ;  /* 0x0000000600107308 */ /* 0x000e220000002000 */
[----:B---3--:R-:W-:-:S07]  /*0470*/  FADD R10, R10, 9.9999997473787516356e-06 ;  /* 0x3727c5ac0a0a7421 */ /* 0x008fce0000000000 */
[----:B------:R-:W1:Y:S01]  /*0480*/  MUFU.SQRT R17, R10 ;  /* 0x0000000a00117308 */ /* 0x000e620000002000 */
[C---:B0-----:R-:W-:Y:S02]  /*0490*/  FSETP.GT.AND P6, PT, R16.reuse, 8.50705917302346158658e+37, PT ;  /* 0x7e8000001000780b */ /* 0x041fe40003fc4000 */
[----:B------:R-:W-:Y:S02]  /*04a0*/  FSETP.GEU.AND P3, PT, R16, 1.175494350822287508e-38, PT ;  /* 0x008000001000780b */ /* 0x000fe40003f6e000 */
[----:B------:R-:W-:Y:S02]  /*04b0*/  FSEL R19, R21, 1, P6 ;  /* 0x3f80000015137808 */ /* 0x000fe40003000000 */
[----:B-1----:R-:W-:-:S07]  /*04c0*/  FSETP.GT.AND P5, PT, R17, 8.50705917302346158658e+37, PT ;  /* 0x7e8000001100780b */ /* 0x002fce0003fa4000 */
[----:B------:R-:W-:Y:S01]  /*04d0*/  @P6 FMUL R16, R16, 0.25 ;  /* 0x3e80000010106820 */ /* 0x000fe20000400000 */
[----:B------:R-:W-:-:S03]  /*04e0*/  FSETP.GEU.AND P6, PT, R17, 1.175494350822287508e-38, PT ;  /* 0x008000001100780b */ /* 0x000fc60003fce000 */
[----:B------:R-:W-:Y:S02]  /*04f0*/  @!P3 FMUL R16, R16, 16777216 ;  /* 0x4b8000001010b820 */ /* 0x000fe40000400000 */
[----:B------:R-:W-:-:S08]  /*0500*/  @P5 FMUL R17, R17, 0.25 ;  /* 0x3e80000011115820 */ /* 0x000fd00000400000 */
[----:B------:R-:W-:Y:S01]  /*0510*/  @!P6 FMUL R17, R17, 16777216 ;  /* 0x4b8000001111e820 */ /* 0x000fe20000400000 */
[----:B------:R-:W0:Y:S01]  /*0520*/  MUFU.RCP R16, R16 ;  /* 0x0000001000107308 */ /* 0x000e220000001000 */
[----:B------:R-:W-:-:S07]  /*0530*/  FSEL R6, R21, 1, P5 ;  /* 0x3f80000015067808 */ /* 0x000fce0002800000 */
[----:B------:R-:W1:Y:S01]  /*0540*/  MUFU.RCP R17, R17 ;  /* 0x0000001100117308 */ /* 0x000e620000001000 */
[----:B----4-:R-:W-:Y:S02]  /*0550*/  SEL R2, R2, RZ, P4 ;  /* 0x000000ff02027207 */ /* 0x010fe40002000000 */
[----:B------:R-:W-:Y:S01]  /*0560*/  SEL R3, R3, RZ, P4 ;  /* 0x000000ff03037207 */ /* 0x000fe20002000000 */
[----:B------:R-:W-:Y:S01]  /*0570*/  @!P3 FMUL R19, R19, 16777216 ;  /* 0x4b8000001313b820 */ /* 0x000fe20000400000 */
[----:B------:R-:W-:Y:S01]  /*0580*/  @P2 SEL R2, R4, RZ, P1 ;  /* 0x000000ff04022207 */ /* 0x000fe20000800000 */
[----:B------:R-:W-:Y:S01]  /*0590*/  @!P6 FMUL R6, R6, 16777216 ;  /* 0x4b8000000606e820 */ /* 0x000fe20000400000 */
[----:B------:R-:W-:Y:S01]  /*05a0*/  @P2 SEL R3, R5, RZ, P1 ;  /* 0x000000ff05032207 */ /* 0x000fe20000800000 */
[----:B0-----:R-:W-:Y:S02]  /*05b0*/  FMUL R16, R16, R19 ;  /* 0x0000001310107220 */ /* 0x001fe40000400000 */
[----:B------:R-:W-:-:S02]  /*05c0*/  FADD R7, R2, -R7 ;  /* 0x8000000702077221 */ /* 0x000fc40000000000 */
[----:B------:R-:W-:Y:S01]  /*05d0*/  FADD R14, R3, -R14 ;  /* 0x8000000e030e7221 */ /* 0x000fe20000000000 */
[----:B-1----:R-:W-:Y:S01]  /*05e0*/  FMUL R17, R17, R6 ;  /* 0x0000000611117220 */ /* 0x002fe20000400000 */
[----:B------:R-:W-:-:S03]  /*05f0*/  FMUL R16, R7, R16 ;  /* 0x0000001007107220 */ /* 0x000fc60000400000 */
[----:B------:R-:W-:Y:S01]  /*0600*/  FMUL R14, R14, R17 ;  /* 0x000000110e0e7220 */ /* 0x000fe20000400000 */
[----:B-----5:R-:W-:-:S03]  /*0610*/  FFMA R15, R16, R20, R15 ;  /* 0x00000014100f7223 */ /* 0x020fc6000000000f */
[----:B------:R-:W-:Y:S02]  /*0620*/  FFMA R11, R14, R18, R11 ;  /* 0x000000120e0b7223 */ /* 0x000fe4000000000b */
[----:B------:R-:W-:Y:S01]  /*0630*/  FSETP.GEU.AND P1, PT, R15, RZ, PT ;  /* 0x000000ff0f00720b */ /* 0x000fe20003f2e000 */
[----:B------:R0:W-:Y:S02]  /*0640*/  @!P0 STG.E.64 desc[UR4][R12.64], R2 ;  /* 0x000000020c008986 */ /* 0x0001e4000c101b04 */
[----:B------:R-:W-:Y:S02]  /*0650*/  FSETP.GEU.AND P2, PT, R11, RZ, PT ;  /* 0x000000ff0b00720b */ /* 0x000fe40003f4e000 */
[----:B------:R-:W-:Y:S02]  /*0660*/  FSEL R10, R15, RZ, P1 ;  /* 0x000000ff0f0a7208 */ /* 0x000fe40000800000 */
[----:B------:R-:W-:Y:S01]  /*0670*/  FSEL R11, R11, RZ, P2 ;  /* 0x000000ff0b0b7208 */ /* 0x000fe20001000000 */
[----:B0-----:R-:W-:Y:S08]  /*0680*/  @P0 EXIT ;  /* 0x000000000000094d */ /* 0x001ff00003800000 */
[----:B------:R-:W-:Y:S01]  /*0690*/  STG.E.64 desc[UR4][R8.64], R10 ;  /* 0x0000000a08007986 */ /* 0x000fe2000c101b04 */
[----:B------:R-:W-:Y:S05]  /*06a0*/  EXIT ;  /* 0x000000000000794d */ /* 0x000fea0003800000 */
.L_x_0:
[----:B------:R-:W-:-:S00]  /*06b0*/  BRA `(.L_x_0) ;  /* 0xfffffffc00fc7947 */ /* 0x000fc0000383ffff */
[----:B------:R-:W-:-:S00]  /*06c0*/  NOP ;  /* 0x0000000000007918 */ /* 0x000fc00000000000 */
        /* <DEDUP_REMOVED lines=11> */
.L_x_1:


//--------------------- .nv.global.init           --------------------------
	.section	.nv.global.init,"aw",@progbits
.nv.global.init:
	.type		_$_str,@object
	.size		_$_str,(_$_str_$_2 - _$_str)
_$_str:
        /*0000*/ 	.byte	0x5f, 0x5f, 0x43, 0x55, 0x44, 0x41, 0x5f, 0x46, 0x54, 0x5a, 0x00
	.type		_$_str_$_2,@object
	.size		_$_str_$_2,(.L_1 - _$_str_$_2)
_$_str_$_2:
        /*000b*/ 	.byte	0x5f, 0x5f, 0x43, 0x55, 0x44, 0x41, 0x5f, 0x50, 0x52, 0x45, 0x43, 0x5f, 0x53, 0x51, 0x52, 0x54
        /*001b*/ 	.byte	0x00
.L_1:


//--------------------- .nv.constant0.triton_poi_fused__native_batch_norm_legit_no_training_cat_relu_57 --------------------------
	.section	.nv.constant0.triton_poi_fused__native_batch_norm_legit_no_training_cat_relu_57,"a",@progbits
	.sectionflags	@""
	.align	4
.nv.constant0.triton_poi_fused__native_batch_norm_legit_no_training_cat_relu_57:
	.zero		596
